//
// Generated by NVIDIA NVVM Compiler
//
// Compiler Build ID: CL-36424714
// Cuda compilation tools, release 13.0, V13.0.88
// Based on NVVM 20.0.0
//

.version 9.0
.target sm_100
.address_size 64

	// .globl	_Z11cenergy_gpuPf
.const .align 4 .b8 d_atoms[1024];

.visible .entry _Z11cenergy_gpuPf(
	.param .u64 .ptr .align 1 _Z11cenergy_gpuPf_param_0
)
{
	.reg .pred 	%p<4>;
	.reg .b32 	%r<29>;
	.reg .b32 	%f<68>;
	.reg .b64 	%rd<8>;
	.reg .b64 	%fd<26>;

	ld.param.u64 	%rd2, [_Z11cenergy_gpuPf_param_0];
	cvta.to.global.u64 	%rd1, %rd2;
	mov.u32 	%r10, %ctaid.x;
	mov.u32 	%r11, %ntid.x;
	mov.u32 	%r12, %tid.x;
	mad.lo.s32 	%r13, %r10, %r11, %r12;
	shl.b32 	%r14, %r13, 2;
	mul.wide.s32 	%rd3, %r14, 4;
	mov.u64 	%rd4, d_atoms;
	add.s64 	%rd5, %rd4, %rd3;
	ld.const.f32 	%f1, [%rd5+8];
	ld.const.f32 	%f2, [%rd5+12];
	ld.const.f32 	%f3, [%rd5+4];
	ld.const.f32 	%f4, [%rd5];
	mov.b32 	%r26, 0;
$L__BB0_1:
	cvt.rn.f64.u32 	%fd3, %r26;
	mul.f64 	%fd4, %fd3, 0d3FE0000000000000;
	cvt.rn.f32.f64 	%f7, %fd4;
	sub.f32 	%f8, %f7, %f1;
	mul.f32 	%f5, %f8, %f8;
	mul.f32 	%f9, %f7, 0f46800000;
	cvt.f64.f32 	%fd5, %f9;
	add.f64 	%fd6, %fd5, %fd5;
	cvt.rzi.s32.f64 	%r2, %fd6;
	mov.b32 	%r27, 0;
$L__BB0_2:
	cvt.rn.f64.u32 	%fd8, %r27;
	mul.f64 	%fd9, %fd8, 0d3FE0000000000000;
	cvt.rn.f32.f64 	%f10, %fd9;
	sub.f32 	%f11, %f10, %f3;
	mul.f32 	%f6, %f11, %f11;
	shl.b32 	%r17, %r27, 7;
	add.s32 	%r4, %r17, %r2;
	mov.b32 	%r28, 0;
	mov.f64 	%fd25, 0d0000000000000000;
$L__BB0_3:
	mul.f64 	%fd10, %fd25, 0d3FE0000000000000;
	cvt.rn.f32.f64 	%f12, %fd10;
	sub.f32 	%f13, %f12, %f4;
	add.s32 	%r18, %r4, %r28;
	mul.wide.s32 	%rd6, %r18, 4;
	add.s64 	%rd7, %rd1, %rd6;
	fma.rn.f32 	%f14, %f13, %f13, %f6;
	add.f32 	%f15, %f5, %f14;
	sqrt.rn.f32 	%f16, %f15;
	div.rn.f32 	%f17, %f2, %f16;
	atom.global.add.f32 	%f18, [%rd7], %f17;
	add.s32 	%r19, %r28, 1;
	cvt.rn.f64.u32 	%fd11, %r19;
	mul.f64 	%fd12, %fd11, 0d3FE0000000000000;
	cvt.rn.f32.f64 	%f19, %fd12;
	sub.f32 	%f20, %f19, %f4;
	fma.rn.f32 	%f21, %f20, %f20, %f6;
	add.f32 	%f22, %f5, %f21;
	sqrt.rn.f32 	%f23, %f22;
	div.rn.f32 	%f24, %f2, %f23;
	atom.global.add.f32 	%f25, [%rd7+4], %f24;
	add.s32 	%r20, %r28, 2;
	cvt.rn.f64.u32 	%fd13, %r20;
	mul.f64 	%fd14, %fd13, 0d3FE0000000000000;
	cvt.rn.f32.f64 	%f26, %fd14;
	sub.f32 	%f27, %f26, %f4;
	fma.rn.f32 	%f28, %f27, %f27, %f6;
	add.f32 	%f29, %f5, %f28;
	sqrt.rn.f32 	%f30, %f29;
	div.rn.f32 	%f31, %f2, %f30;
	atom.global.add.f32 	%f32, [%rd7+8], %f31;
	add.s32 	%r21, %r28, 3;
	cvt.rn.f64.u32 	%fd15, %r21;
	mul.f64 	%fd16, %fd15, 0d3FE0000000000000;
	cvt.rn.f32.f64 	%f33, %fd16;
	sub.f32 	%f34, %f33, %f4;
	fma.rn.f32 	%f35, %f34, %f34, %f6;
	add.f32 	%f36, %f5, %f35;
	sqrt.rn.f32 	%f37, %f36;
	div.rn.f32 	%f38, %f2, %f37;
	atom.global.add.f32 	%f39, [%rd7+12], %f38;
	add.s32 	%r22, %r28, 4;
	cvt.rn.f64.u32 	%fd17, %r22;
	mul.f64 	%fd18, %fd17, 0d3FE0000000000000;
	cvt.rn.f32.f64 	%f40, %fd18;
	sub.f32 	%f41, %f40, %f4;
	fma.rn.f32 	%f42, %f41, %f41, %f6;
	add.f32 	%f43, %f5, %f42;
	sqrt.rn.f32 	%f44, %f43;
	div.rn.f32 	%f45, %f2, %f44;
	atom.global.add.f32 	%f46, [%rd7+16], %f45;
	add.s32 	%r23, %r28, 5;
	cvt.rn.f64.u32 	%fd19, %r23;
	mul.f64 	%fd20, %fd19, 0d3FE0000000000000;
	cvt.rn.f32.f64 	%f47, %fd20;
	sub.f32 	%f48, %f47, %f4;
	fma.rn.f32 	%f49, %f48, %f48, %f6;
	add.f32 	%f50, %f5, %f49;
	sqrt.rn.f32 	%f51, %f50;
	div.rn.f32 	%f52, %f2, %f51;
	atom.global.add.f32 	%f53, [%rd7+20], %f52;
	add.s32 	%r24, %r28, 6;
	cvt.rn.f64.u32 	%fd21, %r24;
	mul.f64 	%fd22, %fd21, 0d3FE0000000000000;
	cvt.rn.f32.f64 	%f54, %fd22;
	sub.f32 	%f55, %f54, %f4;
	fma.rn.f32 	%f56, %f55, %f55, %f6;
	add.f32 	%f57, %f5, %f56;
	sqrt.rn.f32 	%f58, %f57;
	div.rn.f32 	%f59, %f2, %f58;
	atom.global.add.f32 	%f60, [%rd7+24], %f59;
	add.s32 	%r25, %r28, 7;
	cvt.rn.f64.u32 	%fd23, %r25;
	mul.f64 	%fd24, %fd23, 0d3FE0000000000000;
	cvt.rn.f32.f64 	%f61, %fd24;
	sub.f32 	%f62, %f61, %f4;
	fma.rn.f32 	%f63, %f62, %f62, %f6;
	add.f32 	%f64, %f5, %f63;
	sqrt.rn.f32 	%f65, %f64;
	div.rn.f32 	%f66, %f2, %f65;
	atom.global.add.f32 	%f67, [%rd7+28], %f66;
	add.f64 	%fd25, %fd25, 0d4020000000000000;
	add.s32 	%r28, %r28, 8;
	setp.ne.s32 	%p1, %r28, 128;
	@%p1 bra 	$L__BB0_3;
	add.s32 	%r27, %r27, 1;
	setp.ne.s32 	%p2, %r27, 128;
	@%p2 bra 	$L__BB0_2;
	bar.sync 	0;
	add.s32 	%r26, %r26, 1;
	setp.ne.s32 	%p3, %r26, 128;
	@%p3 bra 	$L__BB0_1;
	ret;

}


// ===== COMPILED SASS (sm_100) =====

	.target	sm_100

	.elftype	@"ET_EXEC"


//--------------------- .note.nv.tkinfo           --------------------------
	.section	.note.nv.tkinfo,"",@"SHT_NOTE"
	.sectionflags	@"SHF_NOTE_NV_TKINFO"
	.tkinfo
        /*0018*/ 	.word	0x00000002
        /*0030*/ 	.string	""
        /*0030*/ 	.string	"ptxas"
        /*0030*/ 	.string	"Cuda compilation tools, release 13.0, V13.0.88"
        /*0030*/ 	.string	"Build cuda_13.0.r13.0/compiler.36424714_0"
        /*0030*/ 	.string	"-arch sm_100 -m 64 "



//--------------------- .note.nv.cuinfo           --------------------------
	.section	.note.nv.cuinfo,"",@"SHT_NOTE"
	.sectionflags	@"SHF_NOTE_NV_CUINFO"
        /*0018*/ 	.short	0x0002
        /*001a*/ 	.short	0x0064
        /*001c*/ 	.short	0x0082
	.zero		2


//--------------------- .nv.info                  --------------------------
	.section	.nv.info,"",@"SHT_CUDA_INFO"
	.align	4


	//----- nvinfo : EIATTR_REGCOUNT
	.align		4
        /*0000*/ 	.byte	0x04, 0x2f
        /*0002*/ 	.short	(.L_2 - .L_1)
	.align		4
.L_1:
        /*0004*/ 	.word	index@(_Z11cenergy_gpuPf)
        /*0008*/ 	.word	0x0000001c


	//----- nvinfo : EIATTR_FRAME_SIZE
	.align		4
.L_2:
        /*000c*/ 	.byte	0x04, 0x11
        /*000e*/ 	.short	(.L_4 - .L_3)
	.align		4
.L_3:
        /*0010*/ 	.word	index@($__internal_1_$__cuda_sm3x_div_rn_noftz_f32_slowpath)
        /*0014*/ 	.word	0x00000000


	//----- nvinfo : EIATTR_FRAME_SIZE
	.align		4
.L_4:
        /*0018*/ 	.byte	0x04, 0x11
        /*001a*/ 	.short	(.L_6 - .L_5)
	.align		4
.L_5:
        /*001c*/ 	.word	index@($__internal_0_$__cuda_sm20_sqrt_rn_f32_slowpath)
        /*0020*/ 	.word	0x00000000


	//----- nvinfo : EIATTR_FRAME_SIZE
	.align		4
.L_6:
        /*0024*/ 	.byte	0x04, 0x11
        /*0026*/ 	.short	(.L_8 - .L_7)
	.align		4
.L_7:
        /*0028*/ 	.word	index@(_Z11cenergy_gpuPf)
        /*002c*/ 	.word	0x00000000


	//----- nvinfo : EIATTR_MIN_STACK_SIZE
	.align		4
.L_8:
        /*0030*/ 	.byte	0x04, 0x12
        /*0032*/ 	.short	(.L_10 - .L_9)
	.align		4
.L_9:
        /*0034*/ 	.word	index@(_Z11cenergy_gpuPf)
        /*0038*/ 	.word	0x00000000
.L_10:


//--------------------- .nv.compat                --------------------------
	.section	.nv.compat,"",@"SHT_CUDA_COMPAT_INFO"
	.align	4
        /*0000*/ 	.byte	0x02, 0x09, 0x00, 0x00, 0x02, 0x02, 0x01, 0x00, 0x02, 0x05, 0x05, 0x00, 0x03, 0x07, 0x01, 0x01
        /*0010*/ 	.byte	0x02, 0x03, 0x00, 0x00, 0x02, 0x06, 0x01, 0x00, 0x04, 0x0b, 0x08, 0x00, 0x01, 0x00, 0x00, 0x00
        /*0020*/ 	.byte	0x00, 0x00, 0x00, 0x00


//--------------------- .nv.info._Z11cenergy_gpuPf --------------------------
	.section	.nv.info._Z11cenergy_gpuPf,"",@"SHT_CUDA_INFO"
	.sectionflags	@""
	.align	4


	//----- nvinfo : EIATTR_CUDA_API_VERSION
	.align		4
        /*0000*/ 	.byte	0x04, 0x37
        /*0002*/ 	.short	(.L_12 - .L_11)
.L_11:
        /*0004*/ 	.word	0x00000082


	//----- nvinfo : EIATTR_KPARAM_INFO
	.align		4
.L_12:
        /*0008*/ 	.byte	0x04, 0x17
        /*000a*/ 	.short	(.L_14 - .L_13)
.L_13:
        /*000c*/ 	.word	0x00000000
        /*0010*/ 	.short	0x0000
        /*0012*/ 	.short	0x0000
        /*0014*/ 	.byte	0x00, 0xf5, 0x21, 0x00


	//----- nvinfo : EIATTR_SPARSE_MMA_MASK
	.align		4
.L_14:
        /*0018*/ 	.byte	0x03, 0x50
        /*001a*/ 	.short	0x0000


	//----- nvinfo : EIATTR_MAXREG_COUNT
	.align		4
        /*001c*/ 	.byte	0x03, 0x1b
        /*001e*/ 	.short	0x00ff


	//----- nvinfo : EIATTR_NUM_BARRIERS
	.align		4
        /*0020*/ 	.byte	0x02, 0x4c
        /*0022*/ 	.byte	0x01
	.zero		1


	//----- nvinfo : EIATTR_MERCURY_ISA_VERSION
	.align		4
        /*0024*/ 	.byte	0x03, 0x5f
        /*0026*/ 	.short	0x0101


	//----- nvinfo : EIATTR_VRC_CTA_INIT_COUNT
	.align		4
        /*0028*/ 	.byte	0x02, 0x4a
	.zero		1
	.zero		1


	//----- nvinfo : EIATTR_EXIT_INSTR_OFFSETS
	.align		4
        /*002c*/ 	.byte	0x04, 0x1c
        /*002e*/ 	.short	(.L_16 - .L_15)


	//   ....[0]....
.L_15:
        /*0030*/ 	.word	0x00001420


	//----- nvinfo : EIATTR_CRS_STACK_SIZE
	.align		4
.L_16:
        /*0034*/ 	.byte	0x04, 0x1e
        /*0036*/ 	.short	(.L_18 - .L_17)
.L_17:
        /*0038*/ 	.word	0x00000000


	//----- nvinfo : EIATTR_CBANK_PARAM_SIZE
	.align		4
.L_18:
        /*003c*/ 	.byte	0x03, 0x19
        /*003e*/ 	.short	0x0008


	//----- nvinfo : EIATTR_PARAM_CBANK
	.align		4
        /*0040*/ 	.byte	0x04, 0x0a
        /*0042*/ 	.short	(.L_20 - .L_19)
	.align		4
.L_19:
        /*0044*/ 	.word	index@(.nv.constant0._Z11cenergy_gpuPf)
        /*0048*/ 	.short	0x0380
        /*004a*/ 	.short	0x0008


	//----- nvinfo : EIATTR_SW_WAR
	.align		4
.L_20:
        /*004c*/ 	.byte	0x04, 0x36
        /*004e*/ 	.short	(.L_22 - .L_21)
.L_21:
        /*0050*/ 	.word	0x00000008
.L_22:


//--------------------- .nv.callgraph             --------------------------
	.section	.nv.callgraph,"",@"SHT_CUDA_CALLGRAPH"
	.align	4
	.sectionentsize	8
	.align		4
        /*0000*/ 	.word	0x00000000
	.align		4
        /*0004*/ 	.word	0xffffffff
	.align		4
        /*0008*/ 	.word	0x00000000
	.align		4
        /*000c*/ 	.word	0xfffffffe
	.align		4
        /*0010*/ 	.word	0x00000000
	.align		4
        /*0014*/ 	.word	0xfffffffd
	.align		4
        /*0018*/ 	.word	0x00000000
	.align		4
        /*001c*/ 	.word	0xfffffffc


//--------------------- .nv.constant3             --------------------------
	.section	.nv.constant3,"a",@progbits
	.align	4
.nv.constant3:
	.type		d_atoms,@object
	.size		d_atoms,(.L_0 - d_atoms)
d_atoms:
	.zero		1024
.L_0:


//--------------------- .text._Z11cenergy_gpuPf   --------------------------
	.section	.text._Z11cenergy_gpuPf,"ax",@progbits
	.align	128
        .global         _Z11cenergy_gpuPf
        .type           _Z11cenergy_gpuPf,@function
        .size           _Z11cenergy_gpuPf,(.L_x_57 - _Z11cenergy_gpuPf)
        .other          _Z11cenergy_gpuPf,@"STO_CUDA_ENTRY STV_DEFAULT"
_Z11cenergy_gpuPf:
.text._Z11cenergy_gpuPf:
[----:B------:R-:W-:Y:S01]  /*0000*/  LDC R1, c[0x0][0x37c] ;  /* 0x0000df00ff017b82 */ /* 0x000fe20000000800 */
[----:B------:R-:W0:Y:S07]  /*0010*/  S2R R3, SR_TID.X ;  /* 0x0000000000037919 */ /* 0x000e2e0000002100 */
[----:B------:R-:W0:Y:S01]  /*0020*/  S2UR UR4, SR_CTAID.X ;  /* 0x00000000000479c3 */ /* 0x000e220000002500 */
[----:B------:R-:W1:Y:S07]  /*0030*/  LDCU.64 UR8, c[0x0][0x358] ;  /* 0x00006b00ff0877ac */ /* 0x000e6e0008000a00 */
[----:B------:R-:W0:Y:S02]  /*0040*/  LDC R0, c[0x0][0x360] ;  /* 0x0000d800ff007b82 */ /* 0x000e240000000800 */
[----:B0-----:R-:W-:Y:S01]  /*0050*/  IMAD R0, R0, UR4, R3 ;  /* 0x0000000400007c24 */ /* 0x001fe2000f8e0203 */
[----:B------:R-:W-:-:S04]  /*0060*/  UMOV UR4, URZ ;  /* 0x000000ff00047c82 */ /* 0x000fc80008000000 */
[----:B------:R-:W-:-:S04]  /*0070*/  SHF.L.U32 R0, R0, 0x2, RZ ;  /* 0x0000000200007819 */ /* 0x000fc800000006ff */
[----:B------:R-:W-:-:S04]  /*0080*/  SHF.L.U32 R0, R0, 0x2, RZ ;  /* 0x0000000200007819 */ /* 0x000fc800000006ff */
[----:B------:R0:W2:Y:S08]  /*0090*/  LDC.64 R4, c[0x3][R0+0x8] ;  /* 0x00c0020000047b82 */ /* 0x0000b00000000a00 */
[----:B-1----:R0:W3:Y:S02]  /*00a0*/  LDC.64 R6, c[0x3][R0] ;  /* 0x00c0000000067b82 */ /* 0x0020e40000000a00 */
.L_x_42:
[----:B------:R-:W1:Y:S01]  /*00b0*/  I2F.F64.U32 R2, UR4 ;  /* 0x0000000400027d12 */ /* 0x000e620008201800 */
[----:B------:R-:W-:Y:S01]  /*00c0*/  UIADD3 UR4, UPT, UPT, UR4, 0x1, URZ ;  /* 0x0000000104047890 */ /* 0x000fe2000fffe0ff */
[----:B------:R-:W-:-:S03]  /*00d0*/  MOV R15, RZ ;  /* 0x000000ff000f7202 */ /* 0x000fc60000000f00 */
[----:B------:R-:W-:Y:S01]  /*00e0*/  UISETP.NE.AND UP1, UPT, UR4, 0x80, UPT ;  /* 0x000000800400788c */ /* 0x000fe2000bf25270 */
[----:B-1----:R-:W-:-:S10]  /*00f0*/  DMUL R8, R2, 0.5 ;  /* 0x3fe0000002087828 */ /* 0x002fd40000000000 */
[----:B------:R-:W0:Y:S02]  /*0100*/  F2F.F32.F64 R9, R8 ;  /* 0x0000000800097310 */ /* 0x000e240000301000 */
[----:B0-----:R-:W-:Y:S01]  /*0110*/  FMUL R0, R9, 16384 ;  /* 0x4680000009007820 */ /* 0x001fe20000400000 */
[----:B--2---:R-:W-:-:S05]  /*0120*/  FADD R14, -R4, R9 ;  /* 0x00000009040e7221 */ /* 0x004fca0000000100 */
[----:B------:R-:W0:Y:S01]  /*0130*/  F2F.F64.F32 R2, R0 ;  /* 0x0000000000027310 */ /* 0x000e220000201800 */
[----:B------:R-:W-:Y:S01]  /*0140*/  FMUL R14, R14, R14 ;  /* 0x0000000e0e0e7220 */ /* 0x000fe20000400000 */
[----:B0-----:R-:W-:-:S10]  /*0150*/  DADD R2, R2, R2 ;  /* 0x0000000002027229 */ /* 0x001fd40000000002 */
[----:B------:R0:W1:Y:S02]  /*0160*/  F2I.F64.TRUNC R2, R2 ;  /* 0x0000000200027311 */ /* 0x000064000030d100 */
.L_x_41:
[----:B------:R2:W4:Y:S01]  /*0170*/  I2F.F64.U32 R8, R15 ;  /* 0x0000000f00087312 */ /* 0x0005220000201800 */
[C---:B-1----:R-:W-:Y:S02]  /*0180*/  LEA R16, R15.reuse, R2, 0x7 ;  /* 0x000000020f107211 */ /* 0x042fe400078e38ff */
[----:B------:R-:W-:Y:S01]  /*0190*/  CS2R R10, SRZ ;  /* 0x00000000000a7805 */ /* 0x000fe2000001ff00 */
[----:B------:R-:W-:Y:S01]  /*01a0*/  UMOV UR5, URZ ;  /* 0x000000ff00057c82 */ /* 0x000fe20008000000 */
[----:B--2---:R-:W-:-:S04]  /*01b0*/  IADD3 R15, PT, PT, R15, 0x1, RZ ;  /* 0x000000010f0f7810 */ /* 0x004fc80007ffe0ff */
[----:B------:R-:W-:Y:S01]  /*01c0*/  ISETP.NE.AND P2, PT, R15, 0x80, PT ;  /* 0x000000800f00780c */ /* 0x000fe20003f45270 */
[----:B----4-:R-:W-:Y:S01]  /*01d0*/  DMUL R12, R8, 0.5 ;  /* 0x3fe00000080c7828 */ /* 0x010fe20000000000 */
[----:B------:R-:W1:Y:S09]  /*01e0*/  LDC.64 R8, c[0x0][0x380] ;  /* 0x0000e000ff087b82 */ /* 0x000e720000000a00 */
[----:B------:R-:W3:Y:S02]  /*01f0*/  F2F.F32.F64 R12, R12 ;  /* 0x0000000c000c7310 */ /* 0x000ee40000301000 */
[----:B---3--:R-:W-:-:S04]  /*0200*/  FADD R17, -R7, R12 ;  /* 0x0000000c07117221 */ /* 0x008fc80000000100 */
[----:B------:R-:W-:-:S07]  /*0210*/  FMUL R17, R17, R17 ;  /* 0x0000001111117220 */ /* 0x000fce0000400000 */
.L_x_40:
[----:B------:R-:W-:Y:S01]  /*0220*/  DMUL R18, R10, 0.5 ;  /* 0x3fe000000a127828 */ /* 0x000fe20000000000 */
[----:B------:R-:W-:Y:S01]  /*0230*/  IADD3 R13, PT, PT, R16, UR5, RZ ;  /* 0x00000005100d7c10 */ /* 0x000fe2000fffe0ff */
[----:B------:R-:W-:Y:S04]  /*0240*/  BSSY.RECONVERGENT B0, `(.L_x_0) ;  /* 0x0000012000007945 */ /* 0x000fe80003800200 */
[----:B-1----:R-:W-:-:S04]  /*0250*/  IMAD.WIDE R12, R13, 0x4, R8 ;  /* 0x000000040d0c7825 */ /* 0x002fc800078e0208 */
[----:B------:R-:W1:Y:S02]  /*0260*/  F2F.F32.F64 R19, R18 ;  /* 0x0000001200137310 */ /* 0x000e640000301000 */
[----:B-1----:R-:W-:-:S04]  /*0270*/  FADD R0, -R6, R19 ;  /* 0x0000001306007221 */ /* 0x002fc80000000100 */
[----:B0-----:R-:W-:-:S04]  /*0280*/  FFMA R3, R0, R0, R17 ;  /* 0x0000000000037223 */ /* 0x001fc80000000011 */
[----:B------:R-:W-:-:S04]  /*0290*/  FADD R20, R14, R3 ;  /* 0x000000030e147221 */ /* 0x000fc80000000000 */
[----:B------:R0:W1:Y:S01]  /*02a0*/  MUFU.RSQ R21, R20 ;  /* 0x0000001400157308 */ /* 0x0000620000001400 */
[----:B------:R-:W-:-:S04]  /*02b0*/  IADD3 R0, PT, PT, R20, -0xd000000, RZ ;  /* 0xf300000014007810 */ /* 0x000fc80007ffe0ff */
[----:B------:R-:W-:-:S13]  /*02c0*/  ISETP.GT.U32.AND P0, PT, R0, 0x727fffff, PT ;  /* 0x727fffff0000780c */ /* 0x000fda0003f04070 */
[----:B01----:R-:W-:Y:S05]  /*02d0*/  @!P0 BRA `(.L_x_1) ;  /* 0x0000000000108947 */ /* 0x003fea0003800000 */
[----:B------:R-:W-:Y:S02]  /*02e0*/  MOV R0, R20 ;  /* 0x0000001400007202 */ /* 0x000fe40000000f00 */
[----:B------:R-:W-:-:S07]  /*02f0*/  MOV R22, 0x310 ;  /* 0x0000031000167802 */ /* 0x000fce0000000f00 */
[----:B------:R-:W-:Y:S05]  /*0300*/  CALL.REL.NOINC `($__internal_0_$__cuda_sm20_sqrt_rn_f32_slowpath) ;  /* 0x0000001000487944 */ /* 0x000fea0003c00000 */
[----:B------:R-:W-:Y:S05]  /*0310*/  BRA `(.L_x_2) ;  /* 0x0000000000107947 */ /* 0x000fea0003800000 */
.L_x_1:
[----:B------:R-:W-:Y:S01]  /*0320*/  FMUL.FTZ R3, R20, R21 ;  /* 0x0000001514037220 */ /* 0x000fe20000410000 */
[----:B------:R-:W-:-:S03]  /*0330*/  FMUL.FTZ R18, R21, 0.5 ;  /* 0x3f00000015127820 */ /* 0x000fc60000410000 */
[----:B------:R-:W-:-:S04]  /*0340*/  FFMA R0, -R3, R3, R20 ;  /* 0x0000000303007223 */ /* 0x000fc80000000114 */
[----:B------:R-:W-:-:S07]  /*0350*/  FFMA R3, R0, R18, R3 ;  /* 0x0000001200037223 */ /* 0x000fce0000000003 */
.L_x_2:
[----:B------:R-:W-:Y:S05]  /*0360*/  BSYNC.RECONVERGENT B0 ;  /* 0x0000000000007941 */ /* 0x000fea0003800200 */
.L_x_0:
[----:B------:R-:W0:Y:S01]  /*0370*/  MUFU.RCP R0, R3 ;  /* 0x0000000300007308 */ /* 0x000e220000001000 */
[----:B------:R-:W-:Y:S07]  /*0380*/  BSSY.RECONVERGENT B0, `(.L_x_3) ;  /* 0x000000b000007945 */ /* 0x000fee0003800200 */
[----:B------:R-:W1:Y:S01]  /*0390*/  FCHK P0, R5, R3 ;  /* 0x0000000305007302 */ /* 0x000e620000000000 */
[----:B0-----:R-:W-:-:S04]  /*03a0*/  FFMA R19, R0, -R3, 1 ;  /* 0x3f80000000137423 */ /* 0x001fc80000000803 */
[----:B------:R-:W-:-:S04]  /*03b0*/  FFMA R0, R0, R19, R0 ;  /* 0x0000001300007223 */ /* 0x000fc80000000000 */
[----:B------:R-:W-:-:S04]  /*03c0*/  FFMA R18, R5, R0, RZ ;  /* 0x0000000005127223 */ /* 0x000fc800000000ff */
[----:B------:R-:W-:-:S04]  /*03d0*/  FFMA R19, R18, -R3, R5 ;  /* 0x8000000312137223 */ /* 0x000fc80000000005 */
[----:B------:R-:W-:Y:S01]  /*03e0*/  FFMA R21, R0, R19, R18 ;  /* 0x0000001300157223 */ /* 0x000fe20000000012 */
[----:B-1----:R-:W-:Y:S06]  /*03f0*/  @!P0 BRA `(.L_x_4) ;  /* 0x00000000000c8947 */ /* 0x002fec0003800000 */
[----:B------:R-:W-:Y:S02]  /*0400*/  MOV R0, R5 ;  /* 0x0000000500007202 */ /* 0x000fe40000000f00 */
[----:B------:R-:W-:-:S07]  /*0410*/  MOV R18, 0x430 ;  /* 0x0000043000127802 */ /* 0x000fce0000000f00 */
[----:B------:R-:W-:Y:S05]  /*0420*/  CALL.REL.NOINC `($__internal_1_$__cuda_sm3x_div_rn_noftz_f32_slowpath) ;  /* 0x0000001000587944 */ /* 0x000fea0003c00000 */
.L_x_4:
[----:B------:R-:W-:Y:S05]  /*0430*/  BSYNC.RECONVERGENT B0 ;  /* 0x0000000000007941 */ /* 0x000fea0003800200 */
.L_x_3:
[----:B------:R-:W-:Y:S01]  /*0440*/  UIADD3 UR6, UPT, UPT, UR5, 0x1, URZ ;  /* 0x0000000105067890 */ /* 0x000fe2000fffe0ff */
[----:B------:R0:W-:Y:S01]  /*0450*/  REDG.E.ADD.F32.FTZ.RN.STRONG.GPU desc[UR8][R12.64], R21 ;  /* 0x000000150c0079a6 */ /* 0x0001e2000c12f308 */
[----:B------:R-:W-:Y:S07]  /*0460*/  BSSY.RECONVERGENT B0, `(.L_x_5) ;  /* 0x0000013000007945 */ /* 0x000fee0003800200 */
[----:B------:R-:W1:Y:S02]  /*0470*/  I2F.F64.U32 R18, UR6 ;  /* 0x0000000600127d12 */ /* 0x000e640008201800 */
[----:B-1----:R-:W-:-:S10]  /*0480*/  DMUL R18, R18, 0.5 ;  /* 0x3fe0000012127828 */ /* 0x002fd40000000000 */
[----:B------:R-:W1:Y:S02]  /*0490*/  F2F.F32.F64 R19, R18 ;  /* 0x0000001200137310 */ /* 0x000e640000301000 */
[----:B-1----:R-:W-:-:S04]  /*04a0*/  FADD R0, -R6, R19 ;  /* 0x0000001306007221 */ /* 0x002fc80000000100 */
[----:B------:R-:W-:-:S04]  /*04b0*/  FFMA R3, R0, R0, R17 ;  /* 0x0000000000037223 */ /* 0x000fc80000000011 */
        /* <DEDUP_REMOVED lines=9> */
.L_x_6:
[----:B------:R-:W-:Y:S01]  /*0550*/  FMUL.FTZ R3, R20, R23 ;  /* 0x0000001714037220 */ /* 0x000fe20000410000 */
[----:B------:R-:W-:-:S03]  /*0560*/  FMUL.FTZ R18, R23, 0.5 ;  /* 0x3f00000017127820 */ /* 0x000fc60000410000 */
[----:B------:R-:W-:-:S04]  /*0570*/  FFMA R0, -R3, R3, R20 ;  /* 0x0000000303007223 */ /* 0x000fc80000000114 */
[----:B------:R-:W-:-:S07]  /*0580*/  FFMA R3, R0, R18, R3 ;  /* 0x0000001200037223 */ /* 0x000fce0000000003 */
.L_x_7:
[----:B------:R-:W-:Y:S05]  /*0590*/  BSYNC.RECONVERGENT B0 ;  /* 0x0000000000007941 */ /* 0x000fea0003800200 */
.L_x_5:
        /* <DEDUP_REMOVED lines=12> */
.L_x_9:
[----:B------:R-:W-:Y:S05]  /*0660*/  BSYNC.RECONVERGENT B0 ;  /* 0x0000000000007941 */ /* 0x000fea0003800200 */
.L_x_8:
        /* <DEDUP_REMOVED lines=17> */
.L_x_11:
[----:B------:R-:W-:Y:S01]  /*0780*/  FMUL.FTZ R3, R20, R23 ;  /* 0x0000001714037220 */ /* 0x000fe20000410000 */
[----:B------:R-:W-:-:S03]  /*0790*/  FMUL.FTZ R18, R23, 0.5 ;  /* 0x3f00000017127820 */ /* 0x000fc60000410000 */
[----:B------:R-:W-:-:S04]  /*07a0*/  FFMA R0, -R3, R3, R20 ;  /* 0x0000000303007223 */ /* 0x000fc80000000114 */
[----:B------:R-:W-:-:S07]  /*07b0*/  FFMA R3, R0, R18, R3 ;  /* 0x0000001200037223 */ /* 0x000fce0000000003 */
.L_x_12:
[----:B------:R-:W-:Y:S05]  /*07c0*/  BSYNC.RECONVERGENT B0 ;  /* 0x0000000000007941 */ /* 0x000fea0003800200 */
.L_x_10:
        /* <DEDUP_REMOVED lines=12> */
.L_x_14:
[----:B------:R-:W-:Y:S05]  /*0890*/  BSYNC.RECONVERGENT B0 ;  /* 0x0000000000007941 */ /* 0x000fea0003800200 */
.L_x_13:
        /* <DEDUP_REMOVED lines=17> */
.L_x_16:
[----:B------:R-:W-:Y:S01]  /*09b0*/  FMUL.FTZ R3, R20, R23 ;  /* 0x0000001714037220 */ /* 0x000fe20000410000 */
[----:B------:R-:W-:-:S03]  /*09c0*/  FMUL.FTZ R18, R23, 0.5 ;  /* 0x3f00000017127820 */ /* 0x000fc60000410000 */
[----:B------:R-:W-:-:S04]  /*09d0*/  FFMA R0, -R3, R3, R20 ;  /* 0x0000000303007223 */ /* 0x000fc80000000114 */
[----:B------:R-:W-:-:S07]  /*09e0*/  FFMA R3, R0, R18, R3 ;  /* 0x0000001200037223 */ /* 0x000fce0000000003 */
.L_x_17:
[----:B------:R-:W-:Y:S05]  /*09f0*/  BSYNC.RECONVERGENT B0 ;  /* 0x0000000000007941 */ /* 0x000fea0003800200 */
.L_x_15:
        /* <DEDUP_REMOVED lines=12> */
.L_x_19:
[----:B------:R-:W-:Y:S05]  /*0ac0*/  BSYNC.RECONVERGENT B0 ;  /* 0x0000000000007941 */ /* 0x000fea0003800200 */
.L_x_18:
        /* <DEDUP_REMOVED lines=17> */
.L_x_21:
[----:B------:R-:W-:Y:S01]  /*0be0*/  FMUL.FTZ R3, R20, R23 ;  /* 0x0000001714037220 */ /* 0x000fe20000410000 */
[----:B------:R-:W-:-:S03]  /*0bf0*/  FMUL.FTZ R18, R23, 0.5 ;  /* 0x3f00000017127820 */ /* 0x000fc60000410000 */
[----:B------:R-:W-:-:S04]  /*0c00*/  FFMA R0, -R3, R3, R20 ;  /* 0x0000000303007223 */ /* 0x000fc80000000114 */
[----:B------:R-:W-:-:S07]  /*0c10*/  FFMA R3, R0, R18, R3 ;  /* 0x0000001200037223 */ /* 0x000fce0000000003 */
.L_x_22:
[----:B------:R-:W-:Y:S05]  /*0c20*/  BSYNC.RECONVERGENT B0 ;  /* 0x0000000000007941 */ /* 0x000fea0003800200 */
.L_x_20:
        /* <DEDUP_REMOVED lines=12> */
.L_x_24:
[----:B------:R-:W-:Y:S05]  /*0cf0*/  BSYNC.RECONVERGENT B0 ;  /* 0x0000000000007941 */ /* 0x000fea0003800200 */
.L_x_23:
        /* <DEDUP_REMOVED lines=17> */
.L_x_26:
[----:B------:R-:W-:Y:S01]  /*0e10*/  FMUL.FTZ R3, R20, R23 ;  /* 0x0000001714037220 */ /* 0x000fe20000410000 */
[----:B------:R-:W-:-:S03]  /*0e20*/  FMUL.FTZ R18, R23, 0.5 ;  /* 0x3f00000017127820 */ /* 0x000fc60000410000 */
[----:B------:R-:W-:-:S04]  /*0e30*/  FFMA R0, -R3, R3, R20 ;  /* 0x0000000303007223 */ /* 0x000fc80000000114 */
[----:B------:R-:W-:-:S07]  /*0e40*/  FFMA R3, R0, R18, R3 ;  /* 0x0000001200037223 */ /* 0x000fce0000000003 */
.L_x_27:
[----:B------:R-:W-:Y:S05]  /*0e50*/  BSYNC.RECONVERGENT B0 ;  /* 0x0000000000007941 */ /* 0x000fea0003800200 */
.L_x_25:
        /* <DEDUP_REMOVED lines=12> */
.L_x_29:
[----:B------:R-:W-:Y:S05]  /*0f20*/  BSYNC.RECONVERGENT B0 ;  /* 0x0000000000007941 */ /* 0x000fea0003800200 */
.L_x_28:
        /* <DEDUP_REMOVED lines=13> */
[----:B------:R-:W-:Y:S01]  /*1000*/  IMAD.MOV.U32 R0, RZ, RZ, R20 ;  /* 0x000000ffff007224 */ /* 0x000fe200078e0014 */
[----:B------:R-:W-:-:S07]  /*1010*/  MOV R22, 0x1030 ;  /* 0x0000103000167802 */ /* 0x000fce0000000f00 */
[----:B------:R-:W-:Y:S05]  /*1020*/  CALL.REL.NOINC `($__internal_0_$__cuda_sm20_sqrt_rn_f32_slowpath) ;  /* 0x0000000400007944 */ /* 0x000fea0003c00000 */
[----:B------:R-:W-:Y:S05]  /*1030*/  BRA `(.L_x_32) ;  /* 0x0000000000107947 */ /* 0x000fea0003800000 */
.L_x_31:
[----:B------:R-:W-:Y:S01]  /*1040*/  FMUL.FTZ R3, R20, R23 ;  /* 0x0000001714037220 */ /* 0x000fe20000410000 */
[----:B------:R-:W-:-:S03]  /*1050*/  FMUL.FTZ R18, R23, 0.5 ;  /* 0x3f00000017127820 */ /* 0x000fc60000410000 */
[----:B------:R-:W-:-:S04]  /*1060*/  FFMA R0, -R3, R3, R20 ;  /* 0x0000000303007223 */ /* 0x000fc80000000114 */
[----:B------:R-:W-:-:S07]  /*1070*/  FFMA R3, R0, R18, R3 ;  /* 0x0000001200037223 */ /* 0x000fce0000000003 */
.L_x_32:
[----:B------:R-:W-:Y:S05]  /*1080*/  BSYNC.RECONVERGENT B0 ;  /* 0x0000000000007941 */ /* 0x000fea0003800200 */
.L_x_30:
        /* <DEDUP_REMOVED lines=12> */
.L_x_34:
[----:B------:R-:W-:Y:S05]  /*1150*/  BSYNC.RECONVERGENT B0 ;  /* 0x0000000000007941 */ /* 0x000fea0003800200 */
.L_x_33:
        /* <DEDUP_REMOVED lines=17> */
.L_x_36:
[----:B------:R-:W-:Y:S01]  /*1270*/  FMUL.FTZ R3, R20, R23 ;  /* 0x0000001714037220 */ /* 0x000fe20000410000 */
[----:B------:R-:W-:-:S03]  /*1280*/  FMUL.FTZ R18, R23, 0.5 ;  /* 0x3f00000017127820 */ /* 0x000fc60000410000 */
[----:B------:R-:W-:-:S04]  /*1290*/  FFMA R0, -R3, R3, R20 ;  /* 0x0000000303007223 */ /* 0x000fc80000000114 */
[----:B------:R-:W-:-:S07]  /*12a0*/  FFMA R3, R0, R18, R3 ;  /* 0x0000001200037223 */ /* 0x000fce0000000003 */
.L_x_37:
[----:B------:R-:W-:Y:S05]  /*12b0*/  BSYNC.RECONVERGENT B0 ;  /* 0x0000000000007941 */ /* 0x000fea0003800200 */
.L_x_35:
        /* <DEDUP_REMOVED lines=12> */
[----:B------:R-:W-:-:S07]  /*1380*/  MOV R19, R21 ;  /* 0x0000001500137202 */ /* 0x000fce0000000f00 */
.L_x_39:
[----:B------:R-:W-:Y:S05]  /*1390*/  BSYNC.RECONVERGENT B0 ;  /* 0x0000000000007941 */ /* 0x000fea0003800200 */
.L_x_38:
[----:B------:R2:W-:Y:S01]  /*13a0*/  REDG.E.ADD.F32.FTZ.RN.STRONG.GPU desc[UR8][R12.64+0x1c], R19 ;  /* 0x00001c130c0079a6 */ /* 0x0005e2000c12f308 */
[----:B------:R-:W-:Y:S01]  /*13b0*/  UIADD3 UR5, UPT, UPT, UR5, 0x8, URZ ;  /* 0x0000000805057890 */ /* 0x000fe2000fffe0ff */
[----:B------:R-:W-:-:S03]  /*13c0*/  DADD R10, R10, 8 ;  /* 0x402000000a0a7429 */ /* 0x000fc60000000000 */
[----:B------:R-:W-:-:S09]  /*13d0*/  UISETP.NE.AND UP0, UPT, UR5, 0x80, UPT ;  /* 0x000000800500788c */ /* 0x000fd2000bf05270 */
[----:B--2---:R-:W-:Y:S05]  /*13e0*/  BRA.U UP0, `(.L_x_40) ;  /* 0xffffffed008c7547 */ /* 0x004fea000b83ffff */
[----:B------:R-:W-:Y:S05]  /*13f0*/  @P2 BRA `(.L_x_41) ;  /* 0xffffffec005c2947 */ /* 0x000fea000383ffff */
[----:B------:R-:W-:Y:S06]  /*1400*/  BAR.SYNC.DEFER_BLOCKING 0x0 ;  /* 0x0000000000007b1d */ /* 0x000fec0000010000 */
[----:B------:R-:W-:Y:S05]  /*1410*/  BRA.U UP1, `(.L_x_42) ;  /* 0xffffffed01247547 */ /* 0x000fea000b83ffff */
[----:B------:R-:W-:Y:S05]  /*1420*/  EXIT ;  /* 0x000000000000794d */ /* 0x000fea0003800000 */
        .weak           $__internal_0_$__cuda_sm20_sqrt_rn_f32_slowpath
        .type           $__internal_0_$__cuda_sm20_sqrt_rn_f32_slowpath,@function
        .size           $__internal_0_$__cuda_sm20_sqrt_rn_f32_slowpath,($__internal_1_$__cuda_sm3x_div_rn_noftz_f32_slowpath - $__internal_0_$__cuda_sm20_sqrt_rn_f32_slowpath)
$__internal_0_$__cuda_sm20_sqrt_rn_f32_slowpath:
[----:B------:R-:W-:-:S13]  /*1430*/  LOP3.LUT P0, RZ, R0, 0x7fffffff, RZ, 0xc0, !PT ;  /* 0x7fffffff00ff7812 */ /* 0x000fda000780c0ff */
[----:B------:R-:W-:Y:S01]  /*1440*/  @!P0 MOV R3, R0 ;  /* 0x0000000000038202 */ /* 0x000fe20000000f00 */
[----:B------:R-:W-:Y:S06]  /*1450*/  @!P0 BRA `(.L_x_43) ;  /* 0x0000000000408947 */ /* 0x000fec0003800000 */
[----:B------:R-:W-:-:S13]  /*1460*/  FSETP.GEU.FTZ.AND P0, PT, R0, RZ, PT ;  /* 0x000000ff0000720b */ /* 0x000fda0003f1e000 */
[----:B------:R-:W-:Y:S01]  /*1470*/  @!P0 MOV R3, 0x7fffffff ;  /* 0x7fffffff00038802 */ /* 0x000fe20000000f00 */
[----:B------:R-:W-:Y:S06]  /*1480*/  @!P0 BRA `(.L_x_43) ;  /* 0x0000000000348947 */ /* 0x000fec0003800000 */
[----:B------:R-:W-:-:S13]  /*1490*/  FSETP.GTU.FTZ.AND P0, PT, |R0|, +INF , PT ;  /* 0x7f8000000000780b */ /* 0x000fda0003f1c200 */
[----:B------:R-:W-:Y:S01]  /*14a0*/  @P0 FADD.FTZ R3, R0, 1 ;  /* 0x3f80000000030421 */ /* 0x000fe20000010000 */
[----:B------:R-:W-:Y:S06]  /*14b0*/  @P0 BRA `(.L_x_43) ;  /* 0x0000000000280947 */ /* 0x000fec0003800000 */
[----:B------:R-:W-:-:S13]  /*14c0*/  FSETP.NEU.FTZ.AND P0, PT, |R0|, +INF , PT ;  /* 0x7f8000000000780b */ /* 0x000fda0003f1d200 */
[----:B------:R-:W-:-:S04]  /*14d0*/  @P0 FFMA R18, R0, 1.84467440737095516160e+19, RZ ;  /* 0x5f80000000120823 */ /* 0x000fc800000000ff */
[----:B------:R-:W0:Y:S02]  /*14e0*/  @P0 MUFU.RSQ R3, R18 ;  /* 0x0000001200030308 */ /* 0x000e240000001400 */
[----:B0-----:R-:W-:Y:S01]  /*14f0*/  @P0 FMUL.FTZ R19, R18, R3 ;  /* 0x0000000312130220 */ /* 0x001fe20000410000 */
[----:B------:R-:W-:Y:S01]  /*1500*/  @P0 FMUL.FTZ R21, R3, 0.5 ;  /* 0x3f00000003150820 */ /* 0x000fe20000410000 */
[----:B------:R-:W-:Y:S02]  /*1510*/  @!P0 MOV R3, R0 ;  /* 0x0000000000038202 */ /* 0x000fe40000000f00 */
[----:B------:R-:W-:-:S04]  /*1520*/  @P0 FADD.FTZ R20, -R19, -RZ ;  /* 0x800000ff13140221 */ /* 0x000fc80000010100 */
[----:B------:R-:W-:-:S04]  /*1530*/  @P0 FFMA R20, R19, R20, R18 ;  /* 0x0000001413140223 */ /* 0x000fc80000000012 */
[----:B------:R-:W-:-:S04]  /*1540*/  @P0 FFMA R20, R20, R21, R19 ;  /* 0x0000001514140223 */ /* 0x000fc80000000013 */
[----:B------:R-:W-:-:S07]  /*1550*/  @P0 FMUL.FTZ R3, R20, 2.3283064365386962891e-10 ;  /* 0x2f80000014030820 */ /* 0x000fce0000410000 */
.L_x_43:
[----:B------:R-:W-:Y:S01]  /*1560*/  HFMA2 R19, -RZ, RZ, 0, 0 ;  /* 0x00000000ff137431 */ /* 0x000fe200000001ff */
[----:B------:R-:W-:-:S04]  /*1570*/  MOV R18, R22 ;  /* 0x0000001600127202 */ /* 0x000fc80000000f00 */
[----:B------:R-:W-:Y:S05]  /*1580*/  RET.REL.NODEC R18 `(_Z11cenergy_gpuPf) ;  /* 0xffffffe8129c7950 */ /* 0x000fea0003c3ffff */
        .weak           $__internal_1_$__cuda_sm3x_div_rn_noftz_f32_slowpath
        .type           $__internal_1_$__cuda_sm3x_div_rn_noftz_f32_slowpath,@function
        .size           $__internal_1_$__cuda_sm3x_div_rn_noftz_f32_slowpath,(.L_x_57 - $__internal_1_$__cuda_sm3x_div_rn_noftz_f32_slowpath)
$__internal_1_$__cuda_sm3x_div_rn_noftz_f32_slowpath:
[----:B------:R-:W-:Y:S01]  /*1590*/  SHF.R.U32.HI R19, RZ, 0x17, R3 ;  /* 0x00000017ff137819 */ /* 0x000fe20000011603 */
[----:B------:R-:W-:Y:S01]  /*15a0*/  BSSY.RECONVERGENT B1, `(.L_x_44) ;  /* 0x0000062000017945 */ /* 0x000fe20003800200 */
[----:B------:R-:W-:Y:S02]  /*15b0*/  SHF.R.U32.HI R20, RZ, 0x17, R0 ;  /* 0x00000017ff147819 */ /* 0x000fe40000011600 */
[----:B------:R-:W-:Y:S02]  /*15c0*/  LOP3.LUT R19, R19, 0xff, RZ, 0xc0, !PT ;  /* 0x000000ff13137812 */ /* 0x000fe400078ec0ff */
[----:B------:R-:W-:Y:S02]  /*15d0*/  LOP3.LUT R24, R20, 0xff, RZ, 0xc0, !PT ;  /* 0x000000ff14187812 */ /* 0x000fe400078ec0ff */
[----:B------:R-:W-:Y:S02]  /*15e0*/  IADD3 R22, PT, PT, R19, -0x1, RZ ;  /* 0xffffffff13167810 */ /* 0x000fe40007ffe0ff */
[----:B------:R-:W-:-:S02]  /*15f0*/  IADD3 R21, PT, PT, R24, -0x1, RZ ;  /* 0xffffffff18157810 */ /* 0x000fc40007ffe0ff */
[----:B------:R-:W-:-:S04]  /*1600*/  ISETP.GT.U32.AND P0, PT, R22, 0xfd, PT ;  /* 0x000000fd1600780c */ /* 0x000fc80003f04070 */
[----:B------:R-:W-:-:S13]  /*1610*/  ISETP.GT.U32.OR P0, PT, R21, 0xfd, P0 ;  /* 0x000000fd1500780c */ /* 0x000fda0000704470 */
[----:B------:R-:W-:Y:S01]  /*1620*/  @!P0 MOV R20, RZ ;  /* 0x000000ff00148202 */ /* 0x000fe20000000f00 */
[----:B------:R-:W-:Y:S06]  /*1630*/  @!P0 BRA `(.L_x_45) ;  /* 0x00000000005c8947 */ /* 0x000fec0003800000 */
[----:B------:R-:W-:Y:S02]  /*1640*/  FSETP.GTU.FTZ.AND P0, PT, |R0|, +INF , PT ;  /* 0x7f8000000000780b */ /* 0x000fe40003f1c200 */
[----:B------:R-:W-:-:S04]  /*1650*/  FSETP.GTU.FTZ.AND P1, PT, |R3|, +INF , PT ;  /* 0x7f8000000300780b */ /* 0x000fc80003f3c200 */
[----:B------:R-:W-:-:S13]  /*1660*/  PLOP3.LUT P0, PT, P0, P1, PT, 0xf8, 0x8f ;  /* 0x00000000008f781c */ /* 0x000fda0000703f70 */
[----:B------:R-:W-:Y:S05]  /*1670*/  @P0 BRA `(.L_x_46) ;  /* 0x00000004004c0947 */ /* 0x000fea0003800000 */
[----:B------:R-:W-:-:S13]  /*1680*/  LOP3.LUT P0, RZ, R3, 0x7fffffff, R0, 0xc8, !PT ;  /* 0x7fffffff03ff7812 */ /* 0x000fda000780c800 */
[----:B------:R-:W-:Y:S05]  /*1690*/  @!P0 BRA `(.L_x_47) ;  /* 0x00000004003c8947 */ /* 0x000fea0003800000 */
[C---:B------:R-:W-:Y:S02]  /*16a0*/  FSETP.NEU.FTZ.AND P3, PT, |R0|.reuse, +INF , PT ;  /* 0x7f8000000000780b */ /* 0x040fe40003f7d200 */
[----:B------:R-:W-:Y:S02]  /*16b0*/  FSETP.NEU.FTZ.AND P1, PT, |R3|, +INF , PT ;  /* 0x7f8000000300780b */ /* 0x000fe40003f3d200 */
[----:B------:R-:W-:-:S11]  /*16c0*/  FSETP.NEU.FTZ.AND P0, PT, |R0|, +INF , PT ;  /* 0x7f8000000000780b */ /* 0x000fd60003f1d200 */
[----:B------:R-:W-:Y:S05]  /*16d0*/  @!P1 BRA !P3, `(.L_x_47) ;  /* 0x00000004002c9947 */ /* 0x000fea0005800000 */
[----:B------:R-:W-:-:S04]  /*16e0*/  LOP3.LUT P3, RZ, R0, 0x7fffffff, RZ, 0xc0, !PT ;  /* 0x7fffffff00ff7812 */ /* 0x000fc8000786c0ff */
[----:B------:R-:W-:-:S13]  /*16f0*/  PLOP3.LUT P1, PT, P1, P3, PT, 0x2f, 0xf2 ;  /* 0x0000000000f2781c */ /* 0x000fda0000f26577 */
[----:B------:R-:W-:Y:S05]  /*1700*/  @P1 BRA `(.L_x_48) ;  /* 0x0000000400181947 */ /* 0x000fea0003800000 */
[----:B------:R-:W-:-:S04]  /*1710*/  LOP3.LUT P1, RZ, R3, 0x7fffffff, RZ, 0xc0, !PT ;  /* 0x7fffffff03ff7812 */ /* 0x000fc8000782c0ff */
[----:B------:R-:W-:-:S13]  /*1720*/  PLOP3.LUT P0, PT, P0, P1, PT, 0x2f, 0xf2 ;  /* 0x0000000000f2781c */ /* 0x000fda0000702577 */
[----:B------:R-:W-:Y:S05]  /*1730*/  @P0 BRA `(.L_x_49) ;  /* 0x0000000400000947 */ /* 0x000fea0003800000 */
[----:B------:R-:W-:Y:S02]  /*1740*/  ISETP.GE.AND P0, PT, R21, RZ, PT ;  /* 0x000000ff1500720c */ /* 0x000fe40003f06270 */
[----:B------:R-:W-:-:S11]  /*1750*/  ISETP.GE.AND P1, PT, R22, RZ, PT ;  /* 0x000000ff1600720c */ /* 0x000fd60003f26270 */
[----:B------:R-:W-:Y:S01]  /*1760*/  @P0 IMAD.MOV.U32 R20, RZ, RZ, RZ ;  /* 0x000000ffff140224 */ /* 0x000fe200078e00ff */
[----:B------:R-:W-:Y:S01]  /*1770*/  @!P0 MOV R20, 0xffffffc0 ;  /* 0xffffffc000148802 */ /* 0x000fe20000000f00 */
[----:B------:R-:W-:Y:S01]  /*1780*/  @!P0 FFMA R0, R0, 1.84467440737095516160e+19, RZ ;  /* 0x5f80000000008823 */ /* 0x000fe200000000ff */
[----:B------:R-:W-:Y:S02]  /*1790*/  @!P1 FFMA R3, R3, 1.84467440737095516160e+19, RZ ;  /* 0x5f80000003039823 */ /* 0x000fe400000000ff */
[----:B------:R-:W-:-:S07]  /*17a0*/  @!P1 IADD3 R20, PT, PT, R20, 0x40, RZ ;  /* 0x0000004014149810 */ /* 0x000fce0007ffe0ff */
.L_x_45:
[----:B------:R-:W-:Y:S01]  /*17b0*/  LEA R22, R19, 0xc0800000, 0x17 ;  /* 0xc080000013167811 */ /* 0x000fe200078eb8ff */
[----:B------:R-:W-:Y:S03]  /*17c0*/  BSSY.RECONVERGENT B2, `(.L_x_50) ;  /* 0x0000036000027945 */ /* 0x000fe60003800200 */
[----:B------:R-:W-:Y:S02]  /*17d0*/  IADD3 R23, PT, PT, -R22, R3, RZ ;  /* 0x0000000316177210 */ /* 0x000fe40007ffe1ff */
[----:B------:R-:W-:Y:S02]  /*17e0*/  IADD3 R22, PT, PT, R24, -0x7f, RZ ;  /* 0xffffff8118167810 */ /* 0x000fe40007ffe0ff */
[----:B------:R0:W1:Y:S01]  /*17f0*/  MUFU.RCP R3, R23 ;  /* 0x0000001700037308 */ /* 0x0000620000001000 */
[----:B------:R-:W-:Y:S02]  /*1800*/  FADD.FTZ R21, -R23, -RZ ;  /* 0x800000ff17157221 */ /* 0x000fe40000010100 */
[C---:B------:R-:W-:Y:S01]  /*1810*/  IMAD R0, R22.reuse, -0x800000, R0 ;  /* 0xff80000016007824 */ /* 0x040fe200078e0200 */
[----:B0-----:R-:W-:-:S04]  /*1820*/  IADD3 R23, PT, PT, R22, 0x7f, -R19 ;  /* 0x0000007f16177810 */ /* 0x001fc80007ffe813 */
[----:B------:R-:W-:Y:S01]  /*1830*/  IADD3 R23, PT, PT, R23, R20, RZ ;  /* 0x0000001417177210 */ /* 0x000fe20007ffe0ff */
[----:B-1----:R-:W-:-:S04]  /*1840*/  FFMA R24, R3, R21, 1 ;  /* 0x3f80000003187423 */ /* 0x002fc80000000015 */
[----:B------:R-:W-:-:S04]  /*1850*/  FFMA R3, R3, R24, R3 ;  /* 0x0000001803037223 */ /* 0x000fc80000000003 */
[----:B------:R-:W-:-:S04]  /*1860*/  FFMA R24, R0, R3, RZ ;  /* 0x0000000300187223 */ /* 0x000fc800000000ff */
[----:B------:R-:W-:-:S04]  /*1870*/  FFMA R25, R21, R24, R0 ;  /* 0x0000001815197223 */ /* 0x000fc80000000000 */
[----:B------:R-:W-:-:S04]  /*1880*/  FFMA R24, R3, R25, R24 ;  /* 0x0000001903187223 */ /* 0x000fc80000000018 */
[----:B------:R-:W-:-:S04]  /*1890*/  FFMA R21, R21, R24, R0 ;  /* 0x0000001815157223 */ /* 0x000fc80000000000 */
[----:B------:R-:W-:-:S05]  /*18a0*/  FFMA R0, R3, R21, R24 ;  /* 0x0000001503007223 */ /* 0x000fca0000000018 */
[----:B------:R-:W-:-:S04]  /*18b0*/  SHF.R.U32.HI R19, RZ, 0x17, R0 ;  /* 0x00000017ff137819 */ /* 0x000fc80000011600 */
[----:B------:R-:W-:-:S04]  /*18c0*/  LOP3.LUT R19, R19, 0xff, RZ, 0xc0, !PT ;  /* 0x000000ff13137812 */ /* 0x000fc800078ec0ff */
[----:B------:R-:W-:-:S04]  /*18d0*/  IADD3 R22, PT, PT, R19, R23, RZ ;  /* 0x0000001713167210 */ /* 0x000fc80007ffe0ff */
[----:B------:R-:W-:-:S04]  /*18e0*/  IADD3 R19, PT, PT, R22, -0x1, RZ ;  /* 0xffffffff16137810 */ /* 0x000fc80007ffe0ff */
[----:B------:R-:W-:-:S13]  /*18f0*/  ISETP.GE.U32.AND P0, PT, R19, 0xfe, PT ;  /* 0x000000fe1300780c */ /* 0x000fda0003f06070 */
[----:B------:R-:W-:Y:S05]  /*1900*/  @!P0 BRA `(.L_x_51) ;  /* 0x0000000000808947 */ /* 0x000fea0003800000 */
[----:B------:R-:W-:-:S13]  /*1910*/  ISETP.GT.AND P0, PT, R22, 0xfe, PT ;  /* 0x000000fe1600780c */ /* 0x000fda0003f04270 */
[----:B------:R-:W-:Y:S05]  /*1920*/  @P0 BRA `(.L_x_52) ;  /* 0x00000000006c0947 */ /* 0x000fea0003800000 */
[----:B------:R-:W-:-:S13]  /*1930*/  ISETP.GE.AND P0, PT, R22, 0x1, PT ;  /* 0x000000011600780c */ /* 0x000fda0003f06270 */
[----:B------:R-:W-:Y:S05]  /*1940*/  @P0 BRA `(.L_x_53) ;  /* 0x0000000000740947 */ /* 0x000fea0003800000 */
[----:B------:R-:W-:Y:S02]  /*1950*/  ISETP.GE.AND P0, PT, R22, -0x18, PT ;  /* 0xffffffe81600780c */ /* 0x000fe40003f06270 */
[----:B------:R-:W-:-:S11]  /*1960*/  LOP3.LUT R0, R0, 0x80000000, RZ, 0xc0, !PT ;  /* 0x8000000000007812 */ /* 0x000fd600078ec0ff */
[----:B------:R-:W-:Y:S05]  /*1970*/  @!P0 BRA `(.L_x_53) ;  /* 0x0000000000688947 */ /* 0x000fea0003800000 */
[-CC-:B------:R-:W-:Y:S01]  /*1980*/  FFMA.RZ R19, R3, R21.reuse, R24.reuse ;  /* 0x0000001503137223 */ /* 0x180fe2000000c018 */
[C---:B------:R-:W-:Y:S02]  /*1990*/  ISETP.NE.AND P3, PT, R22.reuse, RZ, PT ;  /* 0x000000ff1600720c */ /* 0x040fe40003f65270 */
[C---:B------:R-:W-:Y:S02]  /*19a0*/  ISETP.NE.AND P1, PT, R22.reuse, RZ, PT ;  /* 0x000000ff1600720c */ /* 0x040fe40003f25270 */
[----:B------:R-:W-:Y:S01]  /*19b0*/  LOP3.LUT R20, R19, 0x7fffff, RZ, 0xc0, !PT ;  /* 0x007fffff13147812 */ /* 0x000fe200078ec0ff */
[CCC-:B------:R-:W-:Y:S01]  /*19c0*/  FFMA.RP R19, R3.reuse, R21.reuse, R24.reuse ;  /* 0x0000001503137223 */ /* 0x1c0fe20000008018 */
[----:B------:R-:W-:Y:S01]  /*19d0*/  FFMA.RM R24, R3, R21, R24 ;  /* 0x0000001503187223 */ /* 0x000fe20000004018 */
[----:B------:R-:W-:Y:S02]  /*19e0*/  IADD3 R3, PT, PT, R22, 0x20, RZ ;  /* 0x0000002016037810 */ /* 0x000fe40007ffe0ff */
[----:B------:R-:W-:-:S02]  /*19f0*/  LOP3.LUT R20, R20, 0x800000, RZ, 0xfc, !PT ;  /* 0x0080000014147812 */ /* 0x000fc400078efcff */
[----:B------:R-:W-:Y:S02]  /*1a00*/  IADD3 R21, PT, PT, -R22, RZ, RZ ;  /* 0x000000ff16157210 */ /* 0x000fe40007ffe1ff */
[----:B------:R-:W-:Y:S02]  /*1a10*/  SHF.L.U32 R3, R20, R3, RZ ;  /* 0x0000000314037219 */ /* 0x000fe400000006ff */
[----:B------:R-:W-:Y:S02]  /*1a20*/  FSETP.NEU.FTZ.AND P0, PT, R19, R24, PT ;  /* 0x000000181300720b */ /* 0x000fe40003f1d000 */
[----:B------:R-:W-:Y:S02]  /*1a30*/  SEL R19, R21, RZ, P3 ;  /* 0x000000ff15137207 */ /* 0x000fe40001800000 */
[----:B------:R-:W-:Y:S02]  /*1a40*/  ISETP.NE.AND P1, PT, R3, RZ, P1 ;  /* 0x000000ff0300720c */ /* 0x000fe40000f25270 */
[----:B------:R-:W-:-:S02]  /*1a50*/  SHF.R.U32.HI R19, RZ, R19, R20 ;  /* 0x00000013ff137219 */ /* 0x000fc40000011614 */
[----:B------:R-:W-:Y:S02]  /*1a60*/  PLOP3.LUT P0, PT, P0, P1, PT, 0xf8, 0x8f ;  /* 0x00000000008f781c */ /* 0x000fe40000703f70 */
[----:B------:R-:W-:Y:S02]  /*1a70*/  SHF.R.U32.HI R20, RZ, 0x1, R19 ;  /* 0x00000001ff147819 */ /* 0x000fe40000011613 */
[----:B------:R-:W-:-:S04]  /*1a80*/  SEL R3, RZ, 0x1, !P0 ;  /* 0x00000001ff037807 */ /* 0x000fc80004000000 */
[----:B------:R-:W-:-:S04]  /*1a90*/  LOP3.LUT R22, R3, 0x1, R20, 0xf8, !PT ;  /* 0x0000000103167812 */ /* 0x000fc800078ef814 */
[----:B------:R-:W-:-:S04]  /*1aa0*/  LOP3.LUT R19, R22, R19, RZ, 0xc0, !PT ;  /* 0x0000001316137212 */ /* 0x000fc800078ec0ff */
[----:B------:R-:W-:-:S04]  /*1ab0*/  IADD3 R19, PT, PT, R20, R19, RZ ;  /* 0x0000001314137210 */ /* 0x000fc80007ffe0ff */
[----:B------:R-:W-:Y:S01]  /*1ac0*/  LOP3.LUT R0, R19, R0, RZ, 0xfc, !PT ;  /* 0x0000000013007212 */ /* 0x000fe200078efcff */
[----:B------:R-:W-:Y:S06]  /*1ad0*/  BRA `(.L_x_53) ;  /* 0x0000000000107947 */ /* 0x000fec0003800000 */
.L_x_52:
[----:B------:R-:W-:-:S04]  /*1ae0*/  LOP3.LUT R0, R0, 0x80000000, RZ, 0xc0, !PT ;  /* 0x8000000000007812 */ /* 0x000fc800078ec0ff */
[----:B------:R-:W-:Y:S01]  /*1af0*/  LOP3.LUT R0, R0, 0x7f800000, RZ, 0xfc, !PT ;  /* 0x7f80000000007812 */ /* 0x000fe200078efcff */
[----:B------:R-:W-:Y:S06]  /*1b00*/  BRA `(.L_x_53) ;  /* 0x0000000000047947 */ /* 0x000fec0003800000 */
.L_x_51:
[----:B------:R-:W-:-:S07]  /*1b10*/  LEA R0, R23, R0, 0x17 ;  /* 0x0000000017007211 */ /* 0x000fce00078eb8ff */
.L_x_53:
[----:B------:R-:W-:Y:S05]  /*1b20*/  BSYNC.RECONVERGENT B2 ;  /* 0x0000000000027941 */ /* 0x000fea0003800200 */
.L_x_50:
[----:B------:R-:W-:Y:S05]  /*1b30*/  BRA `(.L_x_54) ;  /* 0x0000000000207947 */ /* 0x000fea0003800000 */
.L_x_49:
[----:B------:R-:W-:-:S04]  /*1b40*/  LOP3.LUT R0, R3, 0x80000000, R0, 0x48, !PT ;  /* 0x8000000003007812 */ /* 0x000fc800078e4800 */
[----:B------:R-:W-:Y:S01]  /*1b50*/  LOP3.LUT R0, R0, 0x7f800000, RZ, 0xfc, !PT ;  /* 0x7f80000000007812 */ /* 0x000fe200078efcff */
[----:B------:R-:W-:Y:S06]  /*1b60*/  BRA `(.L_x_54) ;  /* 0x0000000000147947 */ /* 0x000fec0003800000 */
.L_x_48:
[----:B------:R-:W-:Y:S01]  /*1b70*/  LOP3.LUT R0, R3, 0x80000000, R0, 0x48, !PT ;  /* 0x8000000003007812 */ /* 0x000fe200078e4800 */
[----:B------:R-:W-:Y:S06]  /*1b80*/  BRA `(.L_x_54) ;  /* 0x00000000000c7947 */ /* 0x000fec0003800000 */
.L_x_47:
[----:B------:R-:W0:Y:S01]  /*1b90*/  MUFU.RSQ R0, -QNAN ;  /* 0xffc0000000007908 */ /* 0x000e220000001400 */
[----:B------:R-:W-:Y:S05]  /*1ba0*/  BRA `(.L_x_54) ;  /* 0x0000000000047947 */ /* 0x000fea0003800000 */
.L_x_46:
[----:B------:R-:W-:-:S07]  /*1bb0*/  FADD.FTZ R0, R0, R3 ;  /* 0x0000000300007221 */ /* 0x000fce0000010000 */
.L_x_54:
[----:B------:R-:W-:Y:S05]  /*1bc0*/  BSYNC.RECONVERGENT B1 ;  /* 0x0000000000017941 */ /* 0x000fea0003800200 */
.L_x_44:
[----:B------:R-:W-:Y:S01]  /*1bd0*/  HFMA2 R19, -RZ, RZ, 0, 0 ;  /* 0x00000000ff137431 */ /* 0x000fe200000001ff */
[----:B0-----:R-:W-:-:S03]  /*1be0*/  MOV R21, R0 ;  /* 0x0000000000157202 */ /* 0x001fc60000000f00 */
[----:B------:R-:W-:Y:S05]  /*1bf0*/  RET.REL.NODEC R18 `(_Z11cenergy_gpuPf) ;  /* 0xffffffe412007950 */ /* 0x000fea0003c3ffff */
.L_x_55:
[----:B------:R-:W-:-:S00]  /*1c00*/  BRA `(.L_x_55) ;  /* 0xfffffffc00fc7947 */ /* 0x000fc0000383ffff */
[----:B------:R-:W-:-:S00]  /*1c10*/  NOP ;  /* 0x0000000000007918 */ /* 0x000fc00000000000 */
        /* <DEDUP_REMOVED lines=14> */
.L_x_57:


//--------------------- .nv.shared.reserved.0     --------------------------
	.section	.nv.shared.reserved.0,"aw",@nobits
	.weak		__nv_reservedSMEM_offset_0_alias
	.size		__nv_reservedSMEM_offset_0_alias, 0, 64
	.other		__nv_reservedSMEM_offset_0_alias,@"STO_CUDA_RESERVED_SHARED STV_DEFAULT"
__nv_reservedSMEM_offset_0_alias:
	.zero		0
	.zero		64


//--------------------- .nv.constant0._Z11cenergy_gpuPf --------------------------
	.section	.nv.constant0._Z11cenergy_gpuPf,"a",@progbits
	.sectionflags	@""
	.align	4
.nv.constant0._Z11cenergy_gpuPf:
	.zero		904


//--------------------- SYMBOLS --------------------------

	.type		.nv.reservedSmem.offset0,@object
	.size		.nv.reservedSmem.offset0,0x4
